	.headerflags	@"EF_CUDA_TEXMODE_UNIFIED EF_CUDA_64BIT_ADDRESS EF_CUDA_ACCELERATORS EF_CUDA_SM90 EF_CUDA_VIRTUAL_SM(EF_CUDA_SM90)"
	.elftype	@"ET_EXEC"


//--------------------- .nv.info                  --------------------------
	.section	.nv.info,"",@"SHT_CUDA_INFO"
	.align	4


	//----- nvinfo : EIATTR_REGCOUNT
	.align		4
        /*0000*/ 	.byte	0x04, 0x2f
        /*0002*/ 	.short	(.L_1 - .L_0)
	.align		4
.L_0:
        /*0004*/ 	.word	index@(triton_poi_fused_constant_pad_nd_convolution_3)
        /*0008*/ 	.word	0x0000000e


	//----- nvinfo : EIATTR_MIN_STACK_SIZE
	.align		4
.L_1:
        /*000c*/ 	.byte	0x04, 0x12
        /*000e*/ 	.short	(.L_3 - .L_2)
	.align		4
.L_2:
        /*0010*/ 	.word	index@(triton_poi_fused_constant_pad_nd_convolution_3)
        /*0014*/ 	.word	0x00000000


	//----- nvinfo : EIATTR_FRAME_SIZE
	.align		4
.L_3:
        /*0018*/ 	.byte	0x04, 0x11
        /*001a*/ 	.short	(.L_5 - .L_4)
	.align		4
.L_4:
        /*001c*/ 	.word	index@(triton_poi_fused_constant_pad_nd_convolution_3)
        /*0020*/ 	.word	0x00000000


	//----- nvinfo : EIATTR_MIN_STACK_SIZE
	.align		4
.L_5:
        /*0024*/ 	.byte	0x04, 0x12
        /*0026*/ 	.short	(.L_7 - .L_6)
	.align		4
.L_6:
        /*0028*/ 	.word	index@(triton_poi_fused_constant_pad_nd_convolution_3)
        /*002c*/ 	.word	0x00000000
.L_7:


//--------------------- .nv.info.triton_poi_fused_constant_pad_nd_convolution_3 --------------------------
	.section	.nv.info.triton_poi_fused_constant_pad_nd_convolution_3,"",@"SHT_CUDA_INFO"
	.sectionflags	@""
	.align	4


	//----- nvinfo : EIATTR_CUDA_API_VERSION
	.align		4
        /*0000*/ 	.byte	0x04, 0x37
        /*0002*/ 	.short	(.L_9 - .L_8)
.L_8:
        /*0004*/ 	.word	0x0000007c


	//----- nvinfo : EIATTR_KPARAM_INFO
	.align		4
.L_9:
        /*0008*/ 	.byte	0x04, 0x17
        /*000a*/ 	.short	(.L_11 - .L_10)
.L_10:
        /*000c*/ 	.word	0x00000000
        /*0010*/ 	.short	0x0003
        /*0012*/ 	.short	0x0018
        /*0014*/ 	.byte	0x00, 0xf0, 0x11, 0x00


	//----- nvinfo : EIATTR_KPARAM_INFO
	.align		4
.L_11:
        /*0018*/ 	.byte	0x04, 0x17
        /*001a*/ 	.short	(.L_13 - .L_12)
.L_12:
        /*001c*/ 	.word	0x00000000
        /*0020*/ 	.short	0x0002
        /*0022*/ 	.short	0x0010
        /*0024*/ 	.byte	0x00, 0xf4, 0x21, 0x00


	//----- nvinfo : EIATTR_KPARAM_INFO
	.align		4
.L_13:
        /*0028*/ 	.byte	0x04, 0x17
        /*002a*/ 	.short	(.L_15 - .L_14)
.L_14:
        /*002c*/ 	.word	0x00000000
        /*0030*/ 	.short	0x0001
        /*0032*/ 	.short	0x0008
        /*0034*/ 	.byte	0x00, 0xf4, 0x21, 0x00


	//----- nvinfo : EIATTR_KPARAM_INFO
	.align		4
.L_15:
        /*0038*/ 	.byte	0x04, 0x17
        /*003a*/ 	.short	(.L_17 - .L_16)
.L_16:
        /*003c*/ 	.word	0x00000000
        /*0040*/ 	.short	0x0000
        /*0042*/ 	.short	0x0000
        /*0044*/ 	.byte	0x00, 0xf4, 0x21, 0x00


	//----- nvinfo : EIATTR_SPARSE_MMA_MASK
	.align		4
.L_17:
        /*0048*/ 	.byte	0x03, 0x50
        /*004a*/ 	.short	0x0000


	//----- nvinfo : EIATTR_MAXREG_COUNT
	.align		4
        /*004c*/ 	.byte	0x03, 0x1b
        /*004e*/ 	.short	0x00ff


	//----- nvinfo : EIATTR_EXIT_INSTR_OFFSETS
	.align		4
        /*0050*/ 	.byte	0x04, 0x1c
        /*0052*/ 	.short	(.L_19 - .L_18)


	//   ....[0]....
.L_18:
        /*0054*/ 	.word	0x000002b0


	//   ....[1]....
        /*0058*/ 	.word	0x000002d0


	//----- nvinfo : EIATTR_REQNTID
	.align		4
.L_19:
        /*005c*/ 	.byte	0x04, 0x10
        /*005e*/ 	.short	(.L_21 - .L_20)
.L_20:
        /*0060*/ 	.word	0x00000080
        /*0064*/ 	.word	0x00000001
        /*0068*/ 	.word	0x00000001


	//----- nvinfo : EIATTR_CBANK_PARAM_SIZE
	.align		4
.L_21:
        /*006c*/ 	.byte	0x03, 0x19
        /*006e*/ 	.short	0x001c


	//----- nvinfo : EIATTR_PARAM_CBANK
	.align		4
        /*0070*/ 	.byte	0x04, 0x0a
        /*0072*/ 	.short	(.L_23 - .L_22)
	.align		4
.L_22:
        /*0074*/ 	.word	index@(.nv.constant0.triton_poi_fused_constant_pad_nd_convolution_3)
        /*0078*/ 	.short	0x0210
        /*007a*/ 	.short	0x001c


	//----- nvinfo : EIATTR_SW_WAR
	.align		4
.L_23:
        /*007c*/ 	.byte	0x04, 0x36
        /*007e*/ 	.short	(.L_25 - .L_24)
.L_24:
        /*0080*/ 	.word	0x00000008
.L_25:


//--------------------- .nv.callgraph             --------------------------
	.section	.nv.callgraph,"",@"SHT_CUDA_CALLGRAPH"
	.align	4
	.sectionentsize	8
	.align		4
        /*0000*/ 	.word	0x00000000
	.align		4
        /*0004*/ 	.word	0xffffffff
	.align		4
        /*0008*/ 	.word	0x00000000
	.align		4
        /*000c*/ 	.word	0xfffffffe
	.align		4
        /*0010*/ 	.word	0x00000000
	.align		4
        /*0014*/ 	.word	0xfffffffd
	.align		4
        /*0018*/ 	.word	0x00000000
	.align		4
        /*001c*/ 	.word	0xfffffffc


//--------------------- .text.triton_poi_fused_constant_pad_nd_convolution_3 --------------------------
	.section	.text.triton_poi_fused_constant_pad_nd_convolution_3,"ax",@progbits
	.align	128
        .global         triton_poi_fused_constant_pad_nd_convolution_3
        .type           triton_poi_fused_constant_pad_nd_convolution_3,@function
        .size           triton_poi_fused_constant_pad_nd_convolution_3,(.L_x_1 - triton_poi_fused_constant_pad_nd_convolution_3)
        .other          triton_poi_fused_constant_pad_nd_convolution_3,@"STO_CUDA_ENTRY STV_DEFAULT"
triton_poi_fused_constant_pad_nd_convolution_3:
.text.triton_poi_fused_constant_pad_nd_convolution_3:
[----:B------:R-:W0:Y:S02]  /*0000*/  LDC R1, c[0x0][0x28] ;  /* 0x00000a00ff017b82 */ /* 0x000e240000000800 */
[----:B------:R-:W1:Y:S01]  /*0010*/  S2R R0, SR_TID.X ;  /* 0x0000000000007919 */ /* 0x000e620000002100 */
[----:B------:R-:W-:Y:S01]  /*0020*/  ULDC.64 UR4, c[0x0][0x210] ;  /* 0x0000840000047ab9 */ /* 0x000fe20000000a00 */
[----:B------:R-:W2:Y:S01]  /*0030*/  S2R R3, SR_CTAID.X ;  /* 0x0000000000037919 */ /* 0x000ea20000002500 */
[----:B-1----:R-:W-:Y:S02]  /*0040*/  LOP3.LUT R0, R0, 0x7f, RZ, 0xc0, !PT ;  /* 0x0000007f00007812 */ /* 0x002fe400078ec0ff */
[----:B--2---:R-:W-:-:S03]  /*0050*/  SHF.R.S32.HI R2, RZ, 0x18, R3 ;  /* 0x00000018ff027819 */ /* 0x004fc60000011403 */
[----:B------:R-:W-:Y:S01]  /*0060*/  IMAD R0, R3, 0x80, R0 ;  /* 0x0000008003007824 */ /* 0x000fe200078e0200 */
[----:B------:R-:W-:-:S03]  /*0070*/  SGXT R3, R2, 0x1 ;  /* 0x000000010203781a */ /* 0x000fc60000000200 */
[----:B------:R-:W-:Y:S01]  /*0080*/  IMAD.HI R6, R0, 0x2aaaaaab, RZ ;  /* 0x2aaaaaab00067827 */ /* 0x000fe200078e02ff */
[----:B------:R-:W-:-:S04]  /*0090*/  LEA.HI R3, R3, R0, RZ, 0x2 ;  /* 0x0000000003037211 */ /* 0x000fc800078f10ff */
[----:B------:R-:W-:Y:S02]  /*00a0*/  SHF.R.U32.HI R7, RZ, 0x1f, R6 ;  /* 0x0000001fff077819 */ /* 0x000fe40000011606 */
[----:B------:R-:W-:Y:S02]  /*00b0*/  SHF.R.S32.HI R4, RZ, 0x2, R3 ;  /* 0x00000002ff047819 */ /* 0x000fe40000011403 */
[----:B------:R-:W-:-:S03]  /*00c0*/  LEA.HI.SX32 R7, R6, R7, 0x1e ;  /* 0x0000000706077211 */ /* 0x000fc600078ff2ff */
[----:B------:R-:W-:-:S04]  /*00d0*/  IMAD.HI R2, R4, 0x2aaaaaab, RZ ;  /* 0x2aaaaaab04027827 */ /* 0x000fc800078e02ff */
[----:B------:R-:W-:Y:S01]  /*00e0*/  IMAD.SHL.U32 R11, R7, 0x10, RZ ;  /* 0x00000010070b7824 */ /* 0x000fe200078e00ff */
[----:B------:R-:W-:Y:S02]  /*00f0*/  LEA.HI R5, R2, R2, RZ, 0x1 ;  /* 0x0000000202057211 */ /* 0x000fe400078f08ff */
[----:B------:R-:W1:Y:S03]  /*0100*/  LDC.64 R2, c[0x0][0x218] ;  /* 0x00008600ff027b82 */ /* 0x000e660000000a00 */
[----:B------:R-:W-:-:S05]  /*0110*/  IMAD R5, R5, 0x6, RZ ;  /* 0x0000000605057824 */ /* 0x000fca00078e02ff */
[----:B------:R-:W-:Y:S02]  /*0120*/  LOP3.LUT R9, RZ, R5, RZ, 0x33, !PT ;  /* 0x00000005ff097212 */ /* 0x000fe400078e33ff */
[----:B------:R-:W-:-:S03]  /*0130*/  LEA.HI R5, R7, R7, RZ, 0x2 ;  /* 0x0000000707057211 */ /* 0x000fc600078f10ff */
[----:B------:R-:W-:Y:S01]  /*0140*/  IMAD.IADD R9, R4, 0x1, R9 ;  /* 0x0000000104097824 */ /* 0x000fe200078e0209 */
[----:B------:R-:W-:Y:S01]  /*0150*/  LOP3.LUT R6, R5, 0xfffffffc, RZ, 0xc0, !PT ;  /* 0xfffffffc05067812 */ /* 0x000fe200078ec0ff */
[----:B------:R-:W-:-:S03]  /*0160*/  IMAD R4, R7, -0x18, R0 ;  /* 0xffffffe807047824 */ /* 0x000fc600078e0200 */
[----:B------:R-:W-:Y:S01]  /*0170*/  ISETP.GE.U32.AND P0, PT, R9, 0x4, PT ;  /* 0x000000040900780c */ /* 0x000fe20003f06070 */
[----:B------:R-:W-:Y:S01]  /*0180*/  IMAD.IADD R7, R7, 0x1, -R6 ;  /* 0x0000000107077824 */ /* 0x000fe200078e0a06 */
[----:B------:R-:W-:Y:S02]  /*0190*/  SHF.R.S32.HI R8, RZ, 0x1f, R4 ;  /* 0x0000001fff087819 */ /* 0x000fe40000011404 */
[----:B------:R-:W-:Y:S02]  /*01a0*/  IADD3 R4, P2, R4, R11, RZ ;  /* 0x0000000b04047210 */ /* 0x000fe40007f5e0ff */
[----:B------:R-:W-:Y:S01]  /*01b0*/  ISETP.LT.AND P1, PT, R0, 0x180, !P0 ;  /* 0x000001800000780c */ /* 0x000fe20004721270 */
[----:B-1----:R-:W-:Y:S01]  /*01c0*/  IMAD.WIDE R2, R7, 0x4, R2 ;  /* 0x0000000407027825 */ /* 0x002fe200078e0202 */
[----:B------:R-:W-:Y:S02]  /*01d0*/  LEA.HI.X.SX32 R11, R11, R8, 0x1, P2 ;  /* 0x000000080b0b7211 */ /* 0x000fe400010f0eff */
[----:B------:R-:W-:-:S02]  /*01e0*/  CS2R R8, SRZ ;  /* 0x0000000000087805 */ /* 0x000fc4000001ff00 */
[----:B------:R-:W-:-:S04]  /*01f0*/  LEA R6, P2, R4, UR4, 0x2 ;  /* 0x0000000404067c11 */ /* 0x000fc8000f8410ff */
[----:B------:R-:W-:Y:S01]  /*0200*/  LEA.HI.X R7, R4, UR5, R11, 0x2, P2 ;  /* 0x0000000504077c11 */ /* 0x000fe200090f140b */
[----:B------:R-:W-:Y:S01]  /*0210*/  ULDC.64 UR4, c[0x0][0x208] ;  /* 0x0000820000047ab9 */ /* 0x000fe20000000a00 */
[----:B------:R-:W1:Y:S01]  /*0220*/  LDC.64 R4, c[0x0][0x220] ;  /* 0x00008800ff047b82 */ /* 0x000e620000000a00 */
[----:B------:R-:W2:Y:S04]  /*0230*/  @P1 LDG.E.EL R9, desc[UR4][R2.64] ;  /* 0x0000000402091981 */ /* 0x000ea8000c2e1900 */
[----:B------:R-:W3:Y:S01]  /*0240*/  @P1 LDG.E R8, desc[UR4][R6.64+-0x10] ;  /* 0xfffff00406081981 */ /* 0x000ee2000c1e1900 */
[----:B-1----:R-:W-:Y:S01]  /*0250*/  IMAD.WIDE R4, R0, 0x4, R4 ;  /* 0x0000000400047825 */ /* 0x002fe200078e0204 */
[----:B--2---:R-:W-:Y:S02]  /*0260*/  SEL R9, R9, RZ, P1 ;  /* 0x000000ff09097207 */ /* 0x004fe40000800000 */
[----:B---3--:R-:W-:-:S02]  /*0270*/  SEL R8, R8, RZ, P1 ;  /* 0x000000ff08087207 */ /* 0x008fc40000800000 */
[----:B------:R-:W-:-:S03]  /*0280*/  ISETP.GE.AND P1, PT, R0, 0x180, PT ;  /* 0x000001800000780c */ /* 0x000fc60003f26270 */
[----:B------:R-:W-:-:S05]  /*0290*/  FADD R9, R8, R9 ;  /* 0x0000000908097221 */ /* 0x000fca0000000000 */
[----:B------:R-:W-:-:S05]  /*02a0*/  SEL R9, R9, RZ, !P0 ;  /* 0x000000ff09097207 */ /* 0x000fca0004000000 */
[----:B------:R-:W-:Y:S05]  /*02b0*/  @P1 EXIT ;  /* 0x000000000000194d */ /* 0x000fea0003800000 */
[----:B------:R-:W-:Y:S01]  /*02c0*/  STG.E desc[UR4][R4.64], R9 ;  /* 0x0000000904007986 */ /* 0x000fe2000c101904 */
[----:B------:R-:W-:Y:S05]  /*02d0*/  EXIT ;  /* 0x000000000000794d */ /* 0x000fea0003800000 */
.L_x_0:
[----:B------:R-:W-:-:S00]  /*02e0*/  BRA `(.L_x_0) ;  /* 0xfffffffc00fc7947 */ /* 0x000fc0000383ffff */
[----:B------:R-:W-:-:S00]  /*02f0*/  NOP ;  /* 0x0000000000007918 */ /* 0x000fc00000000000 */
        /* <DEDUP_REMOVED lines=8> */
.L_x_1:


//--------------------- .nv.constant0.triton_poi_fused_constant_pad_nd_convolution_3 --------------------------
	.section	.nv.constant0.triton_poi_fused_constant_pad_nd_convolution_3,"a",@progbits
	.sectionflags	@""
	.align	4
.nv.constant0.triton_poi_fused_constant_pad_nd_convolution_3:
	.zero		556
